	.headerflags	@"EF_CUDA_TEXMODE_UNIFIED EF_CUDA_64BIT_ADDRESS EF_CUDA_ACCELERATORS EF_CUDA_SM90 EF_CUDA_VIRTUAL_SM(EF_CUDA_SM90)"
	.elftype	@"ET_EXEC"


//--------------------- .nv.info                  --------------------------
	.section	.nv.info,"",@"SHT_CUDA_INFO"
	.align	4


	//----- nvinfo : EIATTR_REGCOUNT
	.align		4
        /*0000*/ 	.byte	0x04, 0x2f
        /*0002*/ 	.short	(.L_1 - .L_0)
	.align		4
.L_0:
        /*0004*/ 	.word	index@(triton_poi_fused_convolution_silu_1)
        /*0008*/ 	.word	0x0000000c


	//----- nvinfo : EIATTR_MIN_STACK_SIZE
	.align		4
.L_1:
        /*000c*/ 	.byte	0x04, 0x12
        /*000e*/ 	.short	(.L_3 - .L_2)
	.align		4
.L_2:
        /*0010*/ 	.word	index@(triton_poi_fused_convolution_silu_1)
        /*0014*/ 	.word	0x00000000


	//----- nvinfo : EIATTR_FRAME_SIZE
	.align		4
.L_3:
        /*0018*/ 	.byte	0x04, 0x11
        /*001a*/ 	.short	(.L_5 - .L_4)
	.align		4
.L_4:
        /*001c*/ 	.word	index@(triton_poi_fused_convolution_silu_1)
        /*0020*/ 	.word	0x00000000


	//----- nvinfo : EIATTR_MIN_STACK_SIZE
	.align		4
.L_5:
        /*0024*/ 	.byte	0x04, 0x12
        /*0026*/ 	.short	(.L_7 - .L_6)
	.align		4
.L_6:
        /*0028*/ 	.word	index@(triton_poi_fused_convolution_silu_1)
        /*002c*/ 	.word	0x00000000
.L_7:


//--------------------- .nv.info.triton_poi_fused_convolution_silu_1 --------------------------
	.section	.nv.info.triton_poi_fused_convolution_silu_1,"",@"SHT_CUDA_INFO"
	.sectionflags	@""
	.align	4


	//----- nvinfo : EIATTR_CUDA_API_VERSION
	.align		4
        /*0000*/ 	.byte	0x04, 0x37
        /*0002*/ 	.short	(.L_9 - .L_8)
.L_8:
        /*0004*/ 	.word	0x0000007c


	//----- nvinfo : EIATTR_KPARAM_INFO
	.align		4
.L_9:
        /*0008*/ 	.byte	0x04, 0x17
        /*000a*/ 	.short	(.L_11 - .L_10)
.L_10:
        /*000c*/ 	.word	0x00000000
        /*0010*/ 	.short	0x0003
        /*0012*/ 	.short	0x0018
        /*0014*/ 	.byte	0x00, 0xf0, 0x11, 0x00


	//----- nvinfo : EIATTR_KPARAM_INFO
	.align		4
.L_11:
        /*0018*/ 	.byte	0x04, 0x17
        /*001a*/ 	.short	(.L_13 - .L_12)
.L_12:
        /*001c*/ 	.word	0x00000000
        /*0020*/ 	.short	0x0002
        /*0022*/ 	.short	0x0010
        /*0024*/ 	.byte	0x00, 0xf4, 0x21, 0x00


	//----- nvinfo : EIATTR_KPARAM_INFO
	.align		4
.L_13:
        /*0028*/ 	.byte	0x04, 0x17
        /*002a*/ 	.short	(.L_15 - .L_14)
.L_14:
        /*002c*/ 	.word	0x00000000
        /*0030*/ 	.short	0x0001
        /*0032*/ 	.short	0x0008
        /*0034*/ 	.byte	0x00, 0xf4, 0x21, 0x00


	//----- nvinfo : EIATTR_KPARAM_INFO
	.align		4
.L_15:
        /*0038*/ 	.byte	0x04, 0x17
        /*003a*/ 	.short	(.L_17 - .L_16)
.L_16:
        /*003c*/ 	.word	0x00000000
        /*0040*/ 	.short	0x0000
        /*0042*/ 	.short	0x0000
        /*0044*/ 	.byte	0x00, 0xf4, 0x21, 0x00


	//----- nvinfo : EIATTR_SPARSE_MMA_MASK
	.align		4
.L_17:
        /*0048*/ 	.byte	0x03, 0x50
        /*004a*/ 	.short	0x0000


	//----- nvinfo : EIATTR_MAXREG_COUNT
	.align		4
        /*004c*/ 	.byte	0x03, 0x1b
        /*004e*/ 	.short	0x00ff


	//----- nvinfo : EIATTR_EXIT_INSTR_OFFSETS
	.align		4
        /*0050*/ 	.byte	0x04, 0x1c
        /*0052*/ 	.short	(.L_19 - .L_18)


	//   ....[0]....
.L_18:
        /*0054*/ 	.word	0x00000210


	//   ....[1]....
        /*0058*/ 	.word	0x00000230


	//----- nvinfo : EIATTR_REQNTID
	.align		4
.L_19:
        /*005c*/ 	.byte	0x04, 0x10
        /*005e*/ 	.short	(.L_21 - .L_20)
.L_20:
        /*0060*/ 	.word	0x00000020
        /*0064*/ 	.word	0x00000001
        /*0068*/ 	.word	0x00000001


	//----- nvinfo : EIATTR_CBANK_PARAM_SIZE
	.align		4
.L_21:
        /*006c*/ 	.byte	0x03, 0x19
        /*006e*/ 	.short	0x001c


	//----- nvinfo : EIATTR_PARAM_CBANK
	.align		4
        /*0070*/ 	.byte	0x04, 0x0a
        /*0072*/ 	.short	(.L_23 - .L_22)
	.align		4
.L_22:
        /*0074*/ 	.word	index@(.nv.constant0.triton_poi_fused_convolution_silu_1)
        /*0078*/ 	.short	0x0210
        /*007a*/ 	.short	0x001c


	//----- nvinfo : EIATTR_SW_WAR
	.align		4
.L_23:
        /*007c*/ 	.byte	0x04, 0x36
        /*007e*/ 	.short	(.L_25 - .L_24)
.L_24:
        /*0080*/ 	.word	0x00000008
.L_25:


//--------------------- .nv.callgraph             --------------------------
	.section	.nv.callgraph,"",@"SHT_CUDA_CALLGRAPH"
	.align	4
	.sectionentsize	8
	.align		4
        /*0000*/ 	.word	0x00000000
	.align		4
        /*0004*/ 	.word	0xffffffff
	.align		4
        /*0008*/ 	.word	0x00000000
	.align		4
        /*000c*/ 	.word	0xfffffffe
	.align		4
        /*0010*/ 	.word	0x00000000
	.align		4
        /*0014*/ 	.word	0xfffffffd
	.align		4
        /*0018*/ 	.word	0x00000000
	.align		4
        /*001c*/ 	.word	0xfffffffc


//--------------------- .text.triton_poi_fused_convolution_silu_1 --------------------------
	.section	.text.triton_poi_fused_convolution_silu_1,"ax",@progbits
	.align	128
        .global         triton_poi_fused_convolution_silu_1
        .type           triton_poi_fused_convolution_silu_1,@function
        .size           triton_poi_fused_convolution_silu_1,(.L_x_1 - triton_poi_fused_convolution_silu_1)
        .other          triton_poi_fused_convolution_silu_1,@"STO_CUDA_ENTRY STV_DEFAULT"
triton_poi_fused_convolution_silu_1:
.text.triton_poi_fused_convolution_silu_1:
[----:B------:R-:W0:Y:S02]  /*0000*/  LDC R1, c[0x0][0x28] ;  /* 0x00000a00ff017b82 */ /* 0x000e240000000800 */
[----:B------:R-:W1:Y:S01]  /*0010*/  S2R R9, SR_TID.X ;  /* 0x0000000000097919 */ /* 0x000e620000002100 */
[----:B------:R-:W2:Y:S01]  /*0020*/  LDC.64 R2, c[0x0][0x210] ;  /* 0x00008400ff027b82 */ /* 0x000ea20000000a00 */
[----:B------:R-:W-:Y:S01]  /*0030*/  ULDC.64 UR4, c[0x0][0x208] ;  /* 0x0000820000047ab9 */ /* 0x000fe20000000a00 */
[----:B------:R-:W3:Y:S06]  /*0040*/  S2R R7, SR_CTAID.X ;  /* 0x0000000000077919 */ /* 0x000eec0000002500 */
[----:B------:R-:W4:Y:S01]  /*0050*/  LDC.64 R4, c[0x0][0x218] ;  /* 0x00008600ff047b82 */ /* 0x000f220000000a00 */
[----:B-1----:R-:W-:Y:S01]  /*0060*/  LOP3.LUT R0, R9, 0x3, RZ, 0xc0, !PT ;  /* 0x0000000309007812 */ /* 0x002fe200078ec0ff */
[----:B----4-:R-:W4:Y:S03]  /*0070*/  LDG.E R5, desc[UR4][R4.64] ;  /* 0x0000000404057981 */ /* 0x010f26000c1e1900 */
[----:B---3--:R-:W-:Y:S01]  /*0080*/  LEA R7, R7, R0, 0x2 ;  /* 0x0000000007077211 */ /* 0x008fe200078e10ff */
[----:B------:R-:W-:-:S03]  /*0090*/  HFMA2.MMA R0, -RZ, RZ, 0, 0 ;  /* 0x00000000ff007435 */ /* 0x000fc600000001ff */
[C---:B------:R-:W-:Y:S01]  /*00a0*/  ISETP.GE.AND P0, PT, R7.reuse, 0x4, PT ;  /* 0x000000040700780c */ /* 0x040fe20003f06270 */
[----:B--2---:R-:W-:-:S12]  /*00b0*/  IMAD.WIDE R2, R7, 0x4, R2 ;  /* 0x0000000407027825 */ /* 0x004fd800078e0202 */
[----:B------:R-:W4:Y:S02]  /*00c0*/  @!P0 LDG.E R0, desc[UR4][R2.64] ;  /* 0x0000000402008981 */ /* 0x000f24000c1e1900 */
[----:B----4-:R-:W-:Y:S02]  /*00d0*/  FADD R8, R5, R0 ;  /* 0x0000000005087221 */ /* 0x010fe40000000000 */
[----:B------:R-:W1:Y:S02]  /*00e0*/  LDC.64 R4, c[0x0][0x220] ;  /* 0x00008800ff047b82 */ /* 0x000e640000000a00 */
[----:B------:R-:W-:-:S04]  /*00f0*/  FADD R0, RZ, -R8 ;  /* 0x80000008ff007221 */ /* 0x000fc80000000000 */
[----:B------:R-:W-:-:S05]  /*0100*/  FMUL R0, R0, 1.4426950216293334961 ;  /* 0x3fb8aa3b00007820 */ /* 0x000fca0000400000 */
[----:B------:R-:W-:-:S13]  /*0110*/  FSETP.GEU.AND P0, PT, R0, -126, PT ;  /* 0xc2fc00000000780b */ /* 0x000fda0003f0e000 */
[----:B------:R-:W-:-:S04]  /*0120*/  @!P0 FMUL R0, R0, 0.5 ;  /* 0x3f00000000008820 */ /* 0x000fc80000400000 */
[----:B------:R-:W2:Y:S02]  /*0130*/  MUFU.EX2 R6, R0 ;  /* 0x0000000000067308 */ /* 0x000ea40000000800 */
[----:B--2---:R-:W-:-:S04]  /*0140*/  @!P0 FMUL R6, R6, R6 ;  /* 0x0000000606068220 */ /* 0x004fc80000400000 */
[----:B------:R-:W-:-:S05]  /*0150*/  FADD R6, R6, 1 ;  /* 0x3f80000006067421 */ /* 0x000fca0000000000 */
[----:B------:R-:W-:Y:S02]  /*0160*/  FSETP.GT.AND P1, PT, R6, 8.50705917302346158658e+37, PT ;  /* 0x7e8000000600780b */ /* 0x000fe40003f24000 */
[----:B------:R-:W-:-:S11]  /*0170*/  LOP3.LUT P0, RZ, R9, 0x1c, RZ, 0xc0, !PT ;  /* 0x0000001c09ff7812 */ /* 0x000fd6000780c0ff */
[----:B------:R-:W-:Y:S01]  /*0180*/  @P1 FMUL R6, R6, 0.25 ;  /* 0x3e80000006061820 */ /* 0x000fe20000400000 */
[----:B------:R-:W-:-:S05]  /*0190*/  ISETP.LT.AND P0, PT, R7, 0x4, !P0 ;  /* 0x000000040700780c */ /* 0x000fca0004701270 */
[----:B------:R-:W2:Y:S01]  /*01a0*/  MUFU.RCP R6, R6 ;  /* 0x0000000600067308 */ /* 0x000ea20000001000 */
[----:B------:R-:W-:-:S04]  /*01b0*/  MOV R9, 0x3e800000 ;  /* 0x3e80000000097802 */ /* 0x000fc80000000f00 */
[----:B------:R-:W-:-:S03]  /*01c0*/  FSEL R9, R9, 1, P1 ;  /* 0x3f80000009097808 */ /* 0x000fc60000800000 */
[----:B------:R3:W-:Y:S01]  /*01d0*/  @P0 STG.E desc[UR4][R2.64], R8 ;  /* 0x0000000802000986 */ /* 0x0007e2000c101904 */
[----:B-1----:R-:W-:-:S04]  /*01e0*/  IMAD.WIDE R4, R7, 0x4, R4 ;  /* 0x0000000407047825 */ /* 0x002fc800078e0204 */
[----:B--2---:R-:W-:-:S04]  /*01f0*/  FMUL R9, R6, R9 ;  /* 0x0000000906097220 */ /* 0x004fc80000400000 */
[----:B------:R-:W-:Y:S01]  /*0200*/  FMUL R9, R8, R9 ;  /* 0x0000000908097220 */ /* 0x000fe20000400000 */
[----:B---3--:R-:W-:Y:S06]  /*0210*/  @!P0 EXIT ;  /* 0x000000000000894d */ /* 0x008fec0003800000 */
[----:B------:R-:W-:Y:S01]  /*0220*/  STG.E desc[UR4][R4.64], R9 ;  /* 0x0000000904007986 */ /* 0x000fe2000c101904 */
[----:B------:R-:W-:Y:S05]  /*0230*/  EXIT ;  /* 0x000000000000794d */ /* 0x000fea0003800000 */
.L_x_0:
[----:B------:R-:W-:-:S00]  /*0240*/  BRA `(.L_x_0) ;  /* 0xfffffffc00fc7947 */ /* 0x000fc0000383ffff */
[----:B------:R-:W-:-:S00]  /*0250*/  NOP ;  /* 0x0000000000007918 */ /* 0x000fc00000000000 */
        /* <DEDUP_REMOVED lines=10> */
.L_x_1:


//--------------------- .nv.constant0.triton_poi_fused_convolution_silu_1 --------------------------
	.section	.nv.constant0.triton_poi_fused_convolution_silu_1,"a",@progbits
	.sectionflags	@""
	.align	4
.nv.constant0.triton_poi_fused_convolution_silu_1:
	.zero		556
